//
// Generated by NVIDIA NVVM Compiler
//
// Compiler Build ID: CL-36424714
// Cuda compilation tools, release 13.0, V13.0.88
// Based on NVVM 20.0.0
//

.version 9.0
.target sm_100
.address_size 64

	// .globl	_Z17convolutionRowGPUPfS_S_iii

.visible .entry _Z17convolutionRowGPUPfS_S_iii(
	.param .u64 .ptr .align 1 _Z17convolutionRowGPUPfS_S_iii_param_0,
	.param .u64 .ptr .align 1 _Z17convolutionRowGPUPfS_S_iii_param_1,
	.param .u64 .ptr .align 1 _Z17convolutionRowGPUPfS_S_iii_param_2,
	.param .u32 _Z17convolutionRowGPUPfS_S_iii_param_3,
	.param .u32 _Z17convolutionRowGPUPfS_S_iii_param_4,
	.param .u32 _Z17convolutionRowGPUPfS_S_iii_param_5
)
{
	.reg .pred 	%p<7>;
	.reg .b32 	%r<50>;
	.reg .b32 	%f<56>;
	.reg .b64 	%rd<25>;

	ld.param.u64 	%rd4, [_Z17convolutionRowGPUPfS_S_iii_param_0];
	ld.param.u64 	%rd5, [_Z17convolutionRowGPUPfS_S_iii_param_1];
	ld.param.u64 	%rd6, [_Z17convolutionRowGPUPfS_S_iii_param_2];
	ld.param.u32 	%r21, [_Z17convolutionRowGPUPfS_S_iii_param_3];
	ld.param.u32 	%r22, [_Z17convolutionRowGPUPfS_S_iii_param_5];
	cvta.to.global.u64 	%rd1, %rd6;
	cvta.to.global.u64 	%rd2, %rd5;
	mov.u32 	%r23, %ctaid.x;
	mov.u32 	%r24, %ntid.x;
	mov.u32 	%r25, %tid.x;
	mad.lo.s32 	%r1, %r23, %r24, %r25;
	setp.lt.s32 	%p1, %r22, 0;
	@%p1 bra 	$L__BB0_9;
	cvta.to.global.u64 	%rd7, %rd4;
	neg.s32 	%r47, %r22;
	mov.u32 	%r26, %tid.y;
	mov.u32 	%r27, %ntid.y;
	mov.u32 	%r28, %ctaid.y;
	mad.lo.s32 	%r29, %r28, %r27, %r26;
	add.s32 	%r30, %r29, %r22;
	shl.b32 	%r3, %r22, 1;
	add.s32 	%r31, %r3, %r21;
	mul.lo.s32 	%r4, %r31, %r30;
	add.s32 	%r32, %r22, %r1;
	add.s32 	%r5, %r32, %r4;
	mul.wide.s32 	%rd8, %r5, 4;
	add.s64 	%rd3, %rd7, %rd8;
	setp.lt.u32 	%p2, %r22, 4;
	mov.f32 	%f53, 0f00000000;
	@%p2 bra 	$L__BB0_4;
	add.s32 	%r33, %r3, 1;
	and.b32  	%r34, %r33, 2147483640;
	neg.s32 	%r45, %r34;
	add.s32 	%r43, %r1, %r4;
	mov.f32 	%f53, 0f00000000;
	mov.u32 	%r44, %r3;
$L__BB0_3:
	.pragma "nounroll";
	mul.wide.s32 	%rd9, %r43, 4;
	add.s64 	%rd10, %rd2, %rd9;
	ld.global.f32 	%f10, [%rd10];
	mul.wide.s32 	%rd11, %r44, 4;
	add.s64 	%rd12, %rd1, %rd11;
	ld.global.f32 	%f11, [%rd12];
	fma.rn.f32 	%f12, %f10, %f11, %f53;
	st.global.f32 	[%rd3], %f12;
	ld.global.f32 	%f13, [%rd10+4];
	ld.global.f32 	%f14, [%rd12+-4];
	fma.rn.f32 	%f15, %f13, %f14, %f12;
	st.global.f32 	[%rd3], %f15;
	ld.global.f32 	%f16, [%rd10+8];
	ld.global.f32 	%f17, [%rd12+-8];
	fma.rn.f32 	%f18, %f16, %f17, %f15;
	st.global.f32 	[%rd3], %f18;
	ld.global.f32 	%f19, [%rd10+12];
	ld.global.f32 	%f20, [%rd12+-12];
	fma.rn.f32 	%f21, %f19, %f20, %f18;
	st.global.f32 	[%rd3], %f21;
	ld.global.f32 	%f22, [%rd10+16];
	ld.global.f32 	%f23, [%rd12+-16];
	fma.rn.f32 	%f24, %f22, %f23, %f21;
	st.global.f32 	[%rd3], %f24;
	ld.global.f32 	%f25, [%rd10+20];
	ld.global.f32 	%f26, [%rd12+-20];
	fma.rn.f32 	%f27, %f25, %f26, %f24;
	st.global.f32 	[%rd3], %f27;
	ld.global.f32 	%f28, [%rd10+24];
	ld.global.f32 	%f29, [%rd12+-24];
	fma.rn.f32 	%f30, %f28, %f29, %f27;
	st.global.f32 	[%rd3], %f30;
	ld.global.f32 	%f31, [%rd10+28];
	ld.global.f32 	%f32, [%rd12+-28];
	fma.rn.f32 	%f53, %f31, %f32, %f30;
	st.global.f32 	[%rd3], %f53;
	add.s32 	%r47, %r47, 8;
	add.s32 	%r45, %r45, 8;
	add.s32 	%r44, %r44, -8;
	add.s32 	%r43, %r43, 8;
	setp.ne.s32 	%p3, %r45, 0;
	@%p3 bra 	$L__BB0_3;
$L__BB0_4:
	and.b32  	%r35, %r3, 6;
	setp.lt.u32 	%p4, %r35, 3;
	@%p4 bra 	$L__BB0_6;
	add.s32 	%r36, %r5, %r47;
	mul.wide.s32 	%rd13, %r36, 4;
	add.s64 	%rd14, %rd2, %rd13;
	ld.global.f32 	%f33, [%rd14];
	sub.s32 	%r37, %r22, %r47;
	mul.wide.s32 	%rd15, %r37, 4;
	add.s64 	%rd16, %rd1, %rd15;
	ld.global.f32 	%f34, [%rd16];
	fma.rn.f32 	%f35, %f33, %f34, %f53;
	st.global.f32 	[%rd3], %f35;
	ld.global.f32 	%f36, [%rd14+4];
	ld.global.f32 	%f37, [%rd16+-4];
	fma.rn.f32 	%f38, %f36, %f37, %f35;
	st.global.f32 	[%rd3], %f38;
	ld.global.f32 	%f39, [%rd14+8];
	ld.global.f32 	%f40, [%rd16+-8];
	fma.rn.f32 	%f41, %f39, %f40, %f38;
	st.global.f32 	[%rd3], %f41;
	ld.global.f32 	%f42, [%rd14+12];
	ld.global.f32 	%f43, [%rd16+-12];
	fma.rn.f32 	%f53, %f42, %f43, %f41;
	st.global.f32 	[%rd3], %f53;
	add.s32 	%r47, %r47, 4;
$L__BB0_6:
	and.b32  	%r38, %r22, 1;
	setp.eq.b32 	%p5, %r38, 1;
	not.pred 	%p6, %p5;
	@%p6 bra 	$L__BB0_8;
	add.s32 	%r39, %r5, %r47;
	mul.wide.s32 	%rd17, %r39, 4;
	add.s64 	%rd18, %rd2, %rd17;
	ld.global.f32 	%f44, [%rd18];
	sub.s32 	%r40, %r22, %r47;
	mul.wide.s32 	%rd19, %r40, 4;
	add.s64 	%rd20, %rd1, %rd19;
	ld.global.f32 	%f45, [%rd20];
	fma.rn.f32 	%f46, %f44, %f45, %f53;
	st.global.f32 	[%rd3], %f46;
	ld.global.f32 	%f47, [%rd18+4];
	ld.global.f32 	%f48, [%rd20+-4];
	fma.rn.f32 	%f53, %f47, %f48, %f46;
	st.global.f32 	[%rd3], %f53;
	add.s32 	%r47, %r47, 2;
$L__BB0_8:
	add.s32 	%r41, %r5, %r47;
	mul.wide.s32 	%rd21, %r41, 4;
	add.s64 	%rd22, %rd2, %rd21;
	ld.global.f32 	%f49, [%rd22];
	sub.s32 	%r42, %r22, %r47;
	mul.wide.s32 	%rd23, %r42, 4;
	add.s64 	%rd24, %rd1, %rd23;
	ld.global.f32 	%f50, [%rd24];
	fma.rn.f32 	%f51, %f49, %f50, %f53;
	st.global.f32 	[%rd3], %f51;
$L__BB0_9:
	ret;

}
	// .globl	_Z20convolutionColumnGPUPfS_S_iii
.visible .entry _Z20convolutionColumnGPUPfS_S_iii(
	.param .u64 .ptr .align 1 _Z20convolutionColumnGPUPfS_S_iii_param_0,
	.param .u64 .ptr .align 1 _Z20convolutionColumnGPUPfS_S_iii_param_1,
	.param .u64 .ptr .align 1 _Z20convolutionColumnGPUPfS_S_iii_param_2,
	.param .u32 _Z20convolutionColumnGPUPfS_S_iii_param_3,
	.param .u32 _Z20convolutionColumnGPUPfS_S_iii_param_4,
	.param .u32 _Z20convolutionColumnGPUPfS_S_iii_param_5
)
{
	.reg .pred 	%p<7>;
	.reg .b32 	%r<58>;
	.reg .b32 	%f<56>;
	.reg .b64 	%rd<39>;

	ld.param.u64 	%rd4, [_Z20convolutionColumnGPUPfS_S_iii_param_0];
	ld.param.u64 	%rd5, [_Z20convolutionColumnGPUPfS_S_iii_param_1];
	ld.param.u64 	%rd6, [_Z20convolutionColumnGPUPfS_S_iii_param_2];
	ld.param.u32 	%r25, [_Z20convolutionColumnGPUPfS_S_iii_param_3];
	ld.param.u32 	%r26, [_Z20convolutionColumnGPUPfS_S_iii_param_5];
	cvta.to.global.u64 	%rd1, %rd6;
	cvta.to.global.u64 	%rd2, %rd5;
	mov.u32 	%r27, %ctaid.y;
	mov.u32 	%r28, %ntid.y;
	mov.u32 	%r29, %tid.y;
	mad.lo.s32 	%r1, %r27, %r28, %r29;
	mov.u32 	%r30, %ctaid.x;
	mov.u32 	%r31, %ntid.x;
	mul.lo.s32 	%r2, %r30, %r31;
	mov.u32 	%r3, %tid.x;
	setp.lt.s32 	%p1, %r26, 0;
	@%p1 bra 	$L__BB1_9;
	add.s32 	%r32, %r2, %r3;
	cvta.to.global.u64 	%rd7, %rd4;
	neg.s32 	%r55, %r26;
	add.s32 	%r5, %r26, %r1;
	shl.b32 	%r6, %r26, 1;
	add.s32 	%r7, %r6, %r25;
	add.s32 	%r8, %r26, %r32;
	mad.lo.s32 	%r33, %r25, %r1, %r32;
	mul.wide.s32 	%rd8, %r33, 4;
	add.s64 	%rd3, %rd7, %rd8;
	setp.lt.u32 	%p2, %r26, 4;
	mov.f32 	%f53, 0f00000000;
	@%p2 bra 	$L__BB1_4;
	add.s32 	%r34, %r6, 1;
	and.b32  	%r35, %r34, 2147483640;
	neg.s32 	%r53, %r35;
	add.s32 	%r36, %r3, %r26;
	add.s32 	%r37, %r36, %r2;
	mad.lo.s32 	%r51, %r1, %r7, %r37;
	shl.b32 	%r38, %r26, 4;
	shl.b32 	%r39, %r25, 3;
	add.s32 	%r11, %r38, %r39;
	mov.f32 	%f53, 0f00000000;
	mul.wide.s32 	%rd13, %r7, 4;
	mov.u32 	%r52, %r6;
$L__BB1_3:
	.pragma "nounroll";
	mul.wide.s32 	%rd9, %r51, 4;
	add.s64 	%rd10, %rd2, %rd9;
	ld.global.f32 	%f10, [%rd10];
	mul.wide.s32 	%rd11, %r52, 4;
	add.s64 	%rd12, %rd1, %rd11;
	ld.global.f32 	%f11, [%rd12];
	fma.rn.f32 	%f12, %f10, %f11, %f53;
	st.global.f32 	[%rd3], %f12;
	add.s64 	%rd14, %rd10, %rd13;
	ld.global.f32 	%f13, [%rd14];
	ld.global.f32 	%f14, [%rd12+-4];
	fma.rn.f32 	%f15, %f13, %f14, %f12;
	st.global.f32 	[%rd3], %f15;
	add.s64 	%rd15, %rd14, %rd13;
	ld.global.f32 	%f16, [%rd15];
	ld.global.f32 	%f17, [%rd12+-8];
	fma.rn.f32 	%f18, %f16, %f17, %f15;
	st.global.f32 	[%rd3], %f18;
	add.s64 	%rd16, %rd15, %rd13;
	ld.global.f32 	%f19, [%rd16];
	ld.global.f32 	%f20, [%rd12+-12];
	fma.rn.f32 	%f21, %f19, %f20, %f18;
	st.global.f32 	[%rd3], %f21;
	add.s64 	%rd17, %rd16, %rd13;
	ld.global.f32 	%f22, [%rd17];
	ld.global.f32 	%f23, [%rd12+-16];
	fma.rn.f32 	%f24, %f22, %f23, %f21;
	st.global.f32 	[%rd3], %f24;
	add.s64 	%rd18, %rd17, %rd13;
	ld.global.f32 	%f25, [%rd18];
	ld.global.f32 	%f26, [%rd12+-20];
	fma.rn.f32 	%f27, %f25, %f26, %f24;
	st.global.f32 	[%rd3], %f27;
	add.s64 	%rd19, %rd18, %rd13;
	ld.global.f32 	%f28, [%rd19];
	ld.global.f32 	%f29, [%rd12+-24];
	fma.rn.f32 	%f30, %f28, %f29, %f27;
	st.global.f32 	[%rd3], %f30;
	add.s64 	%rd20, %rd19, %rd13;
	ld.global.f32 	%f31, [%rd20];
	ld.global.f32 	%f32, [%rd12+-28];
	fma.rn.f32 	%f53, %f31, %f32, %f30;
	st.global.f32 	[%rd3], %f53;
	add.s32 	%r55, %r55, 8;
	add.s32 	%r53, %r53, 8;
	add.s32 	%r52, %r52, -8;
	add.s32 	%r51, %r51, %r11;
	setp.ne.s32 	%p3, %r53, 0;
	@%p3 bra 	$L__BB1_3;
$L__BB1_4:
	and.b32  	%r40, %r6, 6;
	setp.lt.u32 	%p4, %r40, 3;
	@%p4 bra 	$L__BB1_6;
	add.s32 	%r41, %r5, %r55;
	mad.lo.s32 	%r42, %r41, %r7, %r8;
	mul.wide.s32 	%rd21, %r42, 4;
	add.s64 	%rd22, %rd2, %rd21;
	ld.global.f32 	%f33, [%rd22];
	sub.s32 	%r43, %r26, %r55;
	mul.wide.s32 	%rd23, %r43, 4;
	add.s64 	%rd24, %rd1, %rd23;
	ld.global.f32 	%f34, [%rd24];
	fma.rn.f32 	%f35, %f33, %f34, %f53;
	st.global.f32 	[%rd3], %f35;
	mul.wide.s32 	%rd25, %r7, 4;
	add.s64 	%rd26, %rd22, %rd25;
	ld.global.f32 	%f36, [%rd26];
	ld.global.f32 	%f37, [%rd24+-4];
	fma.rn.f32 	%f38, %f36, %f37, %f35;
	st.global.f32 	[%rd3], %f38;
	add.s64 	%rd27, %rd26, %rd25;
	ld.global.f32 	%f39, [%rd27];
	ld.global.f32 	%f40, [%rd24+-8];
	fma.rn.f32 	%f41, %f39, %f40, %f38;
	st.global.f32 	[%rd3], %f41;
	add.s64 	%rd28, %rd27, %rd25;
	ld.global.f32 	%f42, [%rd28];
	ld.global.f32 	%f43, [%rd24+-12];
	fma.rn.f32 	%f53, %f42, %f43, %f41;
	st.global.f32 	[%rd3], %f53;
	add.s32 	%r55, %r55, 4;
$L__BB1_6:
	and.b32  	%r44, %r26, 1;
	setp.eq.b32 	%p5, %r44, 1;
	not.pred 	%p6, %p5;
	@%p6 bra 	$L__BB1_8;
	add.s32 	%r45, %r5, %r55;
	mad.lo.s32 	%r46, %r45, %r7, %r8;
	mul.wide.s32 	%rd29, %r46, 4;
	add.s64 	%rd30, %rd2, %rd29;
	ld.global.f32 	%f44, [%rd30];
	sub.s32 	%r47, %r26, %r55;
	mul.wide.s32 	%rd31, %r47, 4;
	add.s64 	%rd32, %rd1, %rd31;
	ld.global.f32 	%f45, [%rd32];
	fma.rn.f32 	%f46, %f44, %f45, %f53;
	st.global.f32 	[%rd3], %f46;
	mul.wide.s32 	%rd33, %r7, 4;
	add.s64 	%rd34, %rd30, %rd33;
	ld.global.f32 	%f47, [%rd34];
	ld.global.f32 	%f48, [%rd32+-4];
	fma.rn.f32 	%f53, %f47, %f48, %f46;
	st.global.f32 	[%rd3], %f53;
	add.s32 	%r55, %r55, 2;
$L__BB1_8:
	add.s32 	%r48, %r5, %r55;
	mad.lo.s32 	%r49, %r48, %r7, %r8;
	mul.wide.s32 	%rd35, %r49, 4;
	add.s64 	%rd36, %rd2, %rd35;
	ld.global.f32 	%f49, [%rd36];
	sub.s32 	%r50, %r26, %r55;
	mul.wide.s32 	%rd37, %r50, 4;
	add.s64 	%rd38, %rd1, %rd37;
	ld.global.f32 	%f50, [%rd38];
	fma.rn.f32 	%f51, %f49, %f50, %f53;
	st.global.f32 	[%rd3], %f51;
$L__BB1_9:
	ret;

}


// ===== COMPILED SASS (sm_100) =====

	.target	sm_100

	.elftype	@"ET_EXEC"


//--------------------- .note.nv.tkinfo           --------------------------
	.section	.note.nv.tkinfo,"",@"SHT_NOTE"
	.sectionflags	@"SHF_NOTE_NV_TKINFO"
	.tkinfo
        /*0018*/ 	.word	0x00000002
        /*0030*/ 	.string	""
        /*0030*/ 	.string	"ptxas"
        /*0030*/ 	.string	"Cuda compilation tools, release 13.0, V13.0.88"
        /*0030*/ 	.string	"Build cuda_13.0.r13.0/compiler.36424714_0"
        /*0030*/ 	.string	"-arch sm_100 -m 64 "



//--------------------- .note.nv.cuinfo           --------------------------
	.section	.note.nv.cuinfo,"",@"SHT_NOTE"
	.sectionflags	@"SHF_NOTE_NV_CUINFO"
        /*0018*/ 	.short	0x0002
        /*001a*/ 	.short	0x0064
        /*001c*/ 	.short	0x0082
	.zero		2


//--------------------- .nv.info                  --------------------------
	.section	.nv.info,"",@"SHT_CUDA_INFO"
	.align	4


	//----- nvinfo : EIATTR_REGCOUNT
	.align		4
        /*0000*/ 	.byte	0x04, 0x2f
        /*0002*/ 	.short	(.L_1 - .L_0)
	.align		4
.L_0:
        /*0004*/ 	.word	index@(_Z17convolutionRowGPUPfS_S_iii)
        /*0008*/ 	.word	0x00000018


	//----- nvinfo : EIATTR_FRAME_SIZE
	.align		4
.L_1:
        /*000c*/ 	.byte	0x04, 0x11
        /*000e*/ 	.short	(.L_3 - .L_2)
	.align		4
.L_2:
        /*0010*/ 	.word	index@(_Z17convolutionRowGPUPfS_S_iii)
        /*0014*/ 	.word	0x00000000


	//----- nvinfo : EIATTR_REGCOUNT
	.align		4
.L_3:
        /*0018*/ 	.byte	0x04, 0x2f
        /*001a*/ 	.short	(.L_5 - .L_4)
	.align		4
.L_4:
        /*001c*/ 	.word	index@(_Z20convolutionColumnGPUPfS_S_iii)
        /*0020*/ 	.word	0x00000020


	//----- nvinfo : EIATTR_FRAME_SIZE
	.align		4
.L_5:
        /*0024*/ 	.byte	0x04, 0x11
        /*0026*/ 	.short	(.L_7 - .L_6)
	.align		4
.L_6:
        /*0028*/ 	.word	index@(_Z20convolutionColumnGPUPfS_S_iii)
        /*002c*/ 	.word	0x00000000


	//----- nvinfo : EIATTR_MIN_STACK_SIZE
	.align		4
.L_7:
        /*0030*/ 	.byte	0x04, 0x12
        /*0032*/ 	.short	(.L_9 - .L_8)
	.align		4
.L_8:
        /*0034*/ 	.word	index@(_Z20convolutionColumnGPUPfS_S_iii)
        /*0038*/ 	.word	0x00000000


	//----- nvinfo : EIATTR_MIN_STACK_SIZE
	.align		4
.L_9:
        /*003c*/ 	.byte	0x04, 0x12
        /*003e*/ 	.short	(.L_11 - .L_10)
	.align		4
.L_10:
        /*0040*/ 	.word	index@(_Z17convolutionRowGPUPfS_S_iii)
        /*0044*/ 	.word	0x00000000
.L_11:


//--------------------- .nv.compat                --------------------------
	.section	.nv.compat,"",@"SHT_CUDA_COMPAT_INFO"
	.align	4
        /*0000*/ 	.byte	0x02, 0x09, 0x00, 0x00, 0x02, 0x02, 0x01, 0x00, 0x02, 0x05, 0x05, 0x00, 0x03, 0x07, 0x01, 0x01
        /*0010*/ 	.byte	0x02, 0x03, 0x00, 0x00, 0x02, 0x06, 0x01, 0x00, 0x04, 0x0b, 0x08, 0x00, 0x09, 0x00, 0x00, 0x00
        /*0020*/ 	.byte	0x00, 0x00, 0x00, 0x00


//--------------------- .nv.info._Z20convolutionColumnGPUPfS_S_iii --------------------------
	.section	.nv.info._Z20convolutionColumnGPUPfS_S_iii,"",@"SHT_CUDA_INFO"
	.sectionflags	@""
	.align	4


	//----- nvinfo : EIATTR_CUDA_API_VERSION
	.align		4
        /*0000*/ 	.byte	0x04, 0x37
        /*0002*/ 	.short	(.L_13 - .L_12)
.L_12:
        /*0004*/ 	.word	0x00000082


	//----- nvinfo : EIATTR_KPARAM_INFO
	.align		4
.L_13:
        /*0008*/ 	.byte	0x04, 0x17
        /*000a*/ 	.short	(.L_15 - .L_14)
.L_14:
        /*000c*/ 	.word	0x00000000
        /*0010*/ 	.short	0x0005
        /*0012*/ 	.short	0x0020
        /*0014*/ 	.byte	0x00, 0xf0, 0x11, 0x00


	//----- nvinfo : EIATTR_KPARAM_INFO
	.align		4
.L_15:
        /*0018*/ 	.byte	0x04, 0x17
        /*001a*/ 	.short	(.L_17 - .L_16)
.L_16:
        /*001c*/ 	.word	0x00000000
        /*0020*/ 	.short	0x0004
        /*0022*/ 	.short	0x001c
        /*0024*/ 	.byte	0x00, 0xf0, 0x11, 0x00


	//----- nvinfo : EIATTR_KPARAM_INFO
	.align		4
.L_17:
        /*0028*/ 	.byte	0x04, 0x17
        /*002a*/ 	.short	(.L_19 - .L_18)
.L_18:
        /*002c*/ 	.word	0x00000000
        /*0030*/ 	.short	0x0003
        /*0032*/ 	.short	0x0018
        /*0034*/ 	.byte	0x00, 0xf0, 0x11, 0x00


	//----- nvinfo : EIATTR_KPARAM_INFO
	.align		4
.L_19:
        /*0038*/ 	.byte	0x04, 0x17
        /*003a*/ 	.short	(.L_21 - .L_20)
.L_20:
        /*003c*/ 	.word	0x00000000
        /*0040*/ 	.short	0x0002
        /*0042*/ 	.short	0x0010
        /*0044*/ 	.byte	0x00, 0xf5, 0x21, 0x00


	//----- nvinfo : EIATTR_KPARAM_INFO
	.align		4
.L_21:
        /*0048*/ 	.byte	0x04, 0x17
        /*004a*/ 	.short	(.L_23 - .L_22)
.L_22:
        /*004c*/ 	.word	0x00000000
        /*0050*/ 	.short	0x0001
        /*0052*/ 	.short	0x0008
        /*0054*/ 	.byte	0x00, 0xf5, 0x21, 0x00


	//----- nvinfo : EIATTR_KPARAM_INFO
	.align		4
.L_23:
        /*0058*/ 	.byte	0x04, 0x17
        /*005a*/ 	.short	(.L_25 - .L_24)
.L_24:
        /*005c*/ 	.word	0x00000000
        /*0060*/ 	.short	0x0000
        /*0062*/ 	.short	0x0000
        /*0064*/ 	.byte	0x00, 0xf5, 0x21, 0x00


	//----- nvinfo : EIATTR_SPARSE_MMA_MASK
	.align		4
.L_25:
        /*0068*/ 	.byte	0x03, 0x50
        /*006a*/ 	.short	0x0000


	//----- nvinfo : EIATTR_MAXREG_COUNT
	.align		4
        /*006c*/ 	.byte	0x03, 0x1b
        /*006e*/ 	.short	0x00ff


	//----- nvinfo : EIATTR_MERCURY_ISA_VERSION
	.align		4
        /*0070*/ 	.byte	0x03, 0x5f
        /*0072*/ 	.short	0x0101


	//----- nvinfo : EIATTR_VRC_CTA_INIT_COUNT
	.align		4
        /*0074*/ 	.byte	0x02, 0x4a
	.zero		1
	.zero		1


	//----- nvinfo : EIATTR_EXIT_INSTR_OFFSETS
	.align		4
        /*0078*/ 	.byte	0x04, 0x1c
        /*007a*/ 	.short	(.L_27 - .L_26)


	//   ....[0]....
.L_26:
        /*007c*/ 	.word	0x000000a0


	//   ....[1]....
        /*0080*/ 	.word	0x000008d0


	//----- nvinfo : EIATTR_CBANK_PARAM_SIZE
	.align		4
.L_27:
        /*0084*/ 	.byte	0x03, 0x19
        /*0086*/ 	.short	0x0024


	//----- nvinfo : EIATTR_PARAM_CBANK
	.align		4
        /*0088*/ 	.byte	0x04, 0x0a
        /*008a*/ 	.short	(.L_29 - .L_28)
	.align		4
.L_28:
        /*008c*/ 	.word	index@(.nv.constant0._Z20convolutionColumnGPUPfS_S_iii)
        /*0090*/ 	.short	0x0380
        /*0092*/ 	.short	0x0024


	//----- nvinfo : EIATTR_SW_WAR
	.align		4
.L_29:
        /*0094*/ 	.byte	0x04, 0x36
        /*0096*/ 	.short	(.L_31 - .L_30)
.L_30:
        /*0098*/ 	.word	0x00000008
.L_31:


//--------------------- .nv.info._Z17convolutionRowGPUPfS_S_iii --------------------------
	.section	.nv.info._Z17convolutionRowGPUPfS_S_iii,"",@"SHT_CUDA_INFO"
	.sectionflags	@""
	.align	4


	//----- nvinfo : EIATTR_CUDA_API_VERSION
	.align		4
        /*0000*/ 	.byte	0x04, 0x37
        /*0002*/ 	.short	(.L_33 - .L_32)
.L_32:
        /*0004*/ 	.word	0x00000082


	//----- nvinfo : EIATTR_KPARAM_INFO
	.align		4
.L_33:
        /*0008*/ 	.byte	0x04, 0x17
        /*000a*/ 	.short	(.L_35 - .L_34)
.L_34:
        /*000c*/ 	.word	0x00000000
        /*0010*/ 	.short	0x0005
        /*0012*/ 	.short	0x0020
        /*0014*/ 	.byte	0x00, 0xf0, 0x11, 0x00


	//----- nvinfo : EIATTR_KPARAM_INFO
	.align		4
.L_35:
        /*0018*/ 	.byte	0x04, 0x17
        /*001a*/ 	.short	(.L_37 - .L_36)
.L_36:
        /*001c*/ 	.word	0x00000000
        /*0020*/ 	.short	0x0004
        /*0022*/ 	.short	0x001c
        /*0024*/ 	.byte	0x00, 0xf0, 0x11, 0x00


	//----- nvinfo : EIATTR_KPARAM_INFO
	.align		4
.L_37:
        /*0028*/ 	.byte	0x04, 0x17
        /*002a*/ 	.short	(.L_39 - .L_38)
.L_38:
        /*002c*/ 	.word	0x00000000
        /*0030*/ 	.short	0x0003
        /*0032*/ 	.short	0x0018
        /*0034*/ 	.byte	0x00, 0xf0, 0x11, 0x00


	//----- nvinfo : EIATTR_KPARAM_INFO
	.align		4
.L_39:
        /*0038*/ 	.byte	0x04, 0x17
        /*003a*/ 	.short	(.L_41 - .L_40)
.L_40:
        /*003c*/ 	.word	0x00000000
        /*0040*/ 	.short	0x0002
        /*0042*/ 	.short	0x0010
        /*0044*/ 	.byte	0x00, 0xf5, 0x21, 0x00


	//----- nvinfo : EIATTR_KPARAM_INFO
	.align		4
.L_41:
        /*0048*/ 	.byte	0x04, 0x17
        /*004a*/ 	.short	(.L_43 - .L_42)
.L_42:
        /*004c*/ 	.word	0x00000000
        /*0050*/ 	.short	0x0001
        /*0052*/ 	.short	0x0008
        /*0054*/ 	.byte	0x00, 0xf5, 0x21, 0x00


	//----- nvinfo : EIATTR_KPARAM_INFO
	.align		4
.L_43:
        /*0058*/ 	.byte	0x04, 0x17
        /*005a*/ 	.short	(.L_45 - .L_44)
.L_44:
        /*005c*/ 	.word	0x00000000
        /*0060*/ 	.short	0x0000
        /*0062*/ 	.short	0x0000
        /*0064*/ 	.byte	0x00, 0xf5, 0x21, 0x00


	//----- nvinfo : EIATTR_SPARSE_MMA_MASK
	.align		4
.L_45:
        /*0068*/ 	.byte	0x03, 0x50
        /*006a*/ 	.short	0x0000


	//----- nvinfo : EIATTR_MAXREG_COUNT
	.align		4
        /*006c*/ 	.byte	0x03, 0x1b
        /*006e*/ 	.short	0x00ff


	//----- nvinfo : EIATTR_MERCURY_ISA_VERSION
	.align		4
        /*0070*/ 	.byte	0x03, 0x5f
        /*0072*/ 	.short	0x0101


	//----- nvinfo : EIATTR_VRC_CTA_INIT_COUNT
	.align		4
        /*0074*/ 	.byte	0x02, 0x4a
	.zero		1
	.zero		1


	//----- nvinfo : EIATTR_EXIT_INSTR_OFFSETS
	.align		4
        /*0078*/ 	.byte	0x04, 0x1c
        /*007a*/ 	.short	(.L_47 - .L_46)


	//   ....[0]....
.L_46:
        /*007c*/ 	.word	0x00000070


	//   ....[1]....
        /*0080*/ 	.word	0x000007b0


	//----- nvinfo : EIATTR_CBANK_PARAM_SIZE
	.align		4
.L_47:
        /*0084*/ 	.byte	0x03, 0x19
        /*0086*/ 	.short	0x0024


	//----- nvinfo : EIATTR_PARAM_CBANK
	.align		4
        /*0088*/ 	.byte	0x04, 0x0a
        /*008a*/ 	.short	(.L_49 - .L_48)
	.align		4
.L_48:
        /*008c*/ 	.word	index@(.nv.constant0._Z17convolutionRowGPUPfS_S_iii)
        /*0090*/ 	.short	0x0380
        /*0092*/ 	.short	0x0024


	//----- nvinfo : EIATTR_SW_WAR
	.align		4
.L_49:
        /*0094*/ 	.byte	0x04, 0x36
        /*0096*/ 	.short	(.L_51 - .L_50)
.L_50:
        /*0098*/ 	.word	0x00000008
.L_51:


//--------------------- .nv.callgraph             --------------------------
	.section	.nv.callgraph,"",@"SHT_CUDA_CALLGRAPH"
	.align	4
	.sectionentsize	8
	.align		4
        /*0000*/ 	.word	0x00000000
	.align		4
        /*0004*/ 	.word	0xffffffff
	.align		4
        /*0008*/ 	.word	0x00000000
	.align		4
        /*000c*/ 	.word	0xfffffffe
	.align		4
        /*0010*/ 	.word	0x00000000
	.align		4
        /*0014*/ 	.word	0xfffffffd
	.align		4
        /*0018*/ 	.word	0x00000000
	.align		4
        /*001c*/ 	.word	0xfffffffc


//--------------------- .text._Z20convolutionColumnGPUPfS_S_iii --------------------------
	.section	.text._Z20convolutionColumnGPUPfS_S_iii,"ax",@progbits
	.align	128
        .global         _Z20convolutionColumnGPUPfS_S_iii
        .type           _Z20convolutionColumnGPUPfS_S_iii,@function
        .size           _Z20convolutionColumnGPUPfS_S_iii,(.L_x_8 - _Z20convolutionColumnGPUPfS_S_iii)
        .other          _Z20convolutionColumnGPUPfS_S_iii,@"STO_CUDA_ENTRY STV_DEFAULT"
_Z20convolutionColumnGPUPfS_S_iii:
.text._Z20convolutionColumnGPUPfS_S_iii:
[----:B------:R-:W-:Y:S08]  /*0000*/  LDC R1, c[0x0][0x37c] ;  /* 0x0000df00ff017b82 */ /* 0x000ff00000000800 */
[----:B------:R-:W0:Y:S01]  /*0010*/  LDC R0, c[0x0][0x3a0] ;  /* 0x0000e800ff007b82 */ /* 0x000e220000000800 */
[----:B------:R-:W1:Y:S07]  /*0020*/  S2R R3, SR_TID.Y ;  /* 0x0000000000037919 */ /* 0x000e6e0000002200 */
[----:B------:R-:W1:Y:S08]  /*0030*/  S2UR UR6, SR_CTAID.Y ;  /* 0x00000000000679c3 */ /* 0x000e700000002600 */
[----:B------:R-:W1:Y:S01]  /*0040*/  LDC R10, c[0x0][0x364] ;  /* 0x0000d900ff0a7b82 */ /* 0x000e620000000800 */
[----:B------:R-:W2:Y:S07]  /*0050*/  LDCU UR5, c[0x0][0x360] ;  /* 0x00006c00ff0577ac */ /* 0x000eae0008000800 */
[----:B------:R-:W2:Y:S01]  /*0060*/  S2UR UR4, SR_CTAID.X ;  /* 0x00000000000479c3 */ /* 0x000ea20000002500 */
[----:B0-----:R-:W-:Y:S01]  /*0070*/  ISETP.GE.AND P0, PT, R0, RZ, PT ;  /* 0x000000ff0000720c */ /* 0x001fe20003f06270 */
[----:B-1----:R-:W-:Y:S01]  /*0080*/  IMAD R10, R10, UR6, R3 ;  /* 0x000000060a0a7c24 */ /* 0x002fe2000f8e0203 */
[----:B--2---:R-:W-:-:S11]  /*0090*/  UIMAD UR4, UR4, UR5, URZ ;  /* 0x00000005040472a4 */ /* 0x004fd6000f8e02ff */
[----:B------:R-:W-:Y:S05]  /*00a0*/  @!P0 EXIT ;  /* 0x000000000000894d */ /* 0x000fea0003800000 */
[----:B------:R-:W0:Y:S01]  /*00b0*/  S2R R17, SR_TID.X ;  /* 0x0000000000117919 */ /* 0x000e220000002100 */
[----:B------:R-:W1:Y:S01]  /*00c0*/  LDC R9, c[0x0][0x398] ;  /* 0x0000e600ff097b82 */ /* 0x000e620000000800 */
[C---:B------:R-:W-:Y:S01]  /*00d0*/  ISETP.GE.U32.AND P0, PT, R0.reuse, 0x4, PT ;  /* 0x000000040000780c */ /* 0x040fe20003f06070 */
[----:B------:R-:W2:Y:S01]  /*00e0*/  LDCU.64 UR6, c[0x0][0x358] ;  /* 0x00006b00ff0677ac */ /* 0x000ea20008000a00 */
[C---:B------:R-:W-:Y:S01]  /*00f0*/  SHF.L.U32 R12, R0.reuse, 0x1, RZ ;  /* 0x00000001000c7819 */ /* 0x040fe200000006ff */
[----:B------:R-:W-:Y:S01]  /*0100*/  HFMA2 R21, -RZ, RZ, 0, 0 ;  /* 0x00000000ff157431 */ /* 0x000fe200000001ff */
[----:B------:R-:W-:-:S03]  /*0110*/  IADD3 R13, PT, PT, -R0, RZ, RZ ;  /* 0x000000ff000d7210 */ /* 0x000fc60007ffe1ff */
[----:B------:R-:W3:Y:S08]  /*0120*/  LDC.64 R2, c[0x0][0x380] ;  /* 0x0000e000ff027b82 */ /* 0x000ef00000000a00 */
[----:B------:R-:W4:Y:S01]  /*0130*/  LDC.64 R4, c[0x0][0x388] ;  /* 0x0000e200ff047b82 */ /* 0x000f220000000a00 */
[----:B-1----:R-:W-:Y:S02]  /*0140*/  IADD3 R11, PT, PT, R12, R9, RZ ;  /* 0x000000090c0b7210 */ /* 0x002fe40007ffe0ff */
[----:B0-----:R-:W-:-:S05]  /*0150*/  IADD3 R15, PT, PT, R17, UR4, RZ ;  /* 0x00000004110f7c10 */ /* 0x001fca000fffe0ff */
[----:B------:R-:W-:-:S04]  /*0160*/  IMAD R7, R10, R9, R15 ;  /* 0x000000090a077224 */ /* 0x000fc800078e020f */
[----:B---3--:R-:W-:Y:S01]  /*0170*/  IMAD.WIDE R2, R7, 0x4, R2 ;  /* 0x0000000407027825 */ /* 0x008fe200078e0202 */
[----:B--2---:R-:W-:Y:S06]  /*0180*/  @!P0 BRA `(.L_x_0) ;  /* 0x0000000000e48947 */ /* 0x004fec0003800000 */
[----:B------:R-:W-:Y:S02]  /*0190*/  IADD3 R6, PT, PT, R12, 0x1, RZ ;  /* 0x000000010c067810 */ /* 0x000fe40007ffe0ff */
[----:B------:R-:W-:Y:S02]  /*01a0*/  IADD3 R17, PT, PT, R0, UR4, R17 ;  /* 0x0000000400117c10 */ /* 0x000fe4000fffe011 */
[----:B------:R-:W-:Y:S02]  /*01b0*/  LOP3.LUT R6, R6, 0x7ffffff8, RZ, 0xc0, !PT ;  /* 0x7ffffff806067812 */ /* 0x000fe400078ec0ff */
[----:B------:R-:W-:Y:S01]  /*01c0*/  LEA R16, R0, R9, 0x1 ;  /* 0x0000000900107211 */ /* 0x000fe200078e08ff */
[----:B------:R-:W-:Y:S01]  /*01d0*/  IMAD R17, R10, R11, R17 ;  /* 0x0000000b0a117224 */ /* 0x000fe200078e0211 */
[----:B------:R-:W-:Y:S02]  /*01e0*/  MOV R21, RZ ;  /* 0x000000ff00157202 */ /* 0x000fe40000000f00 */
[----:B------:R-:W-:-:S02]  /*01f0*/  MOV R19, R12 ;  /* 0x0000000c00137202 */ /* 0x000fc40000000f00 */
[----:B------:R-:W-:-:S07]  /*0200*/  IADD3 R14, PT, PT, -R6, RZ, RZ ;  /* 0x000000ff060e7210 */ /* 0x000fce0007ffe1ff */
.L_x_1:
[----:B------:R-:W0:Y:S08]  /*0210*/  LDC.64 R8, c[0x0][0x388] ;  /* 0x0000e200ff087b82 */ /* 0x000e300000000a00 */
[----:B-1----:R-:W1:Y:S01]  /*0220*/  LDC.64 R6, c[0x0][0x390] ;  /* 0x0000e400ff067b82 */ /* 0x002e620000000a00 */
[----:B0-----:R-:W-:-:S05]  /*0230*/  IMAD.WIDE R8, R17, 0x4, R8 ;  /* 0x0000000411087825 */ /* 0x001fca00078e0208 */
[----:B------:R-:W2:Y:S01]  /*0240*/  LDG.E R18, desc[UR6][R8.64] ;  /* 0x0000000608127981 */ /* 0x000ea2000c1e1900 */
[----:B-1----:R-:W-:-:S05]  /*0250*/  IMAD.WIDE R6, R19, 0x4, R6 ;  /* 0x0000000413067825 */ /* 0x002fca00078e0206 */
[----:B------:R-:W2:Y:S02]  /*0260*/  LDG.E R20, desc[UR6][R6.64] ;  /* 0x0000000606147981 */ /* 0x000ea4000c1e1900 */
[----:B--2---:R-:W-:Y:S01]  /*0270*/  FFMA R25, R18, R20, R21 ;  /* 0x0000001412197223 */ /* 0x004fe20000000015 */
[----:B------:R-:W-:-:S04]  /*0280*/  IMAD.WIDE R20, R11, 0x4, R8 ;  /* 0x000000040b147825 */ /* 0x000fc800078e0208 */
[----:B------:R0:W-:Y:S04]  /*0290*/  STG.E desc[UR6][R2.64], R25 ;  /* 0x0000001902007986 */ /* 0x0001e8000c101906 */
[----:B------:R-:W2:Y:S04]  /*02a0*/  LDG.E R18, desc[UR6][R20.64] ;  /* 0x0000000614127981 */ /* 0x000ea8000c1e1900 */
        /* <DEDUP_REMOVED lines=9> */
[----:B------:R-:W0:Y:S04]  /*0340*/  LDG.E R18, desc[UR6][R8.64] ;  /* 0x0000000608127981 */ /* 0x000e28000c1e1900 */
[----:B------:R-:W0:Y:S02]  /*0350*/  LDG.E R20, desc[UR6][R6.64+-0xc] ;  /* 0xfffff40606147981 */ /* 0x000e24000c1e1900 */
[----:B0-----:R-:W-:Y:S01]  /*0360*/  FFMA R25, R18, R20, R29 ;  /* 0x0000001412197223 */ /* 0x001fe2000000001d */
[----:B------:R-:W-:-:S04]  /*0370*/  IMAD.WIDE R20, R11, 0x4, R8 ;  /* 0x000000040b147825 */ /* 0x000fc800078e0208 */
[----:B------:R0:W-:Y:S04]  /*0380*/  STG.E desc[UR6][R2.64], R25 ;  /* 0x0000001902007986 */ /* 0x0001e8000c101906 */
[----:B------:R-:W1:Y:S04]  /*0390*/  LDG.E R18, desc[UR6][R20.64] ;  /* 0x0000000614127981 */ /* 0x000e68000c1e1900 */
[----:B------:R-:W1:Y:S02]  /*03a0*/  LDG.E R22, desc[UR6][R6.64+-0x10] ;  /* 0xfffff00606167981 */ /* 0x000e64000c1e1900 */
[----:B-1----:R-:W-:Y:S01]  /*03b0*/  FFMA R27, R18, R22, R25 ;  /* 0x00000016121b7223 */ /* 0x002fe20000000019 */
        /* <DEDUP_REMOVED lines=8> */
[----:B------:R-:W2:Y:S01]  /*0440*/  LDG.E R20, desc[UR6][R6.64+-0x18] ;  /* 0xffffe80606147981 */ /* 0x000ea2000c1e1900 */
[----:B0-----:R-:W-:Y:S01]  /*0450*/  IMAD.WIDE R24, R11, 0x4, R8 ;  /* 0x000000040b187825 */ /* 0x001fe200078e0208 */
[----:B------:R-:W-:-:S03]  /*0460*/  IADD3 R14, PT, PT, R14, 0x8, RZ ;  /* 0x000000080e0e7810 */ /* 0x000fc60007ffe0ff */
[----:B--2---:R-:W-:-:S05]  /*0470*/  FFMA R18, R18, R20, R29 ;  /* 0x0000001412127223 */ /* 0x004fca000000001d */
[----:B------:R1:W-:Y:S04]  /*0480*/  STG.E desc[UR6][R2.64], R18 ;  /* 0x0000001202007986 */ /* 0x0003e8000c101906 */
[----:B------:R-:W2:Y:S04]  /*0490*/  LDG.E R25, desc[UR6][R24.64] ;  /* 0x0000000618197981 */ /* 0x000ea8000c1e1900 */
[----:B------:R-:W2:Y:S01]  /*04a0*/  LDG.E R21, desc[UR6][R6.64+-0x1c] ;  /* 0xffffe40606157981 */ /* 0x000ea2000c1e1900 */
[----:B------:R-:W-:Y:S02]  /*04b0*/  ISETP.NE.AND P0, PT, R14, RZ, PT ;  /* 0x000000ff0e00720c */ /* 0x000fe40003f05270 */
[----:B------:R-:W-:-:S02]  /*04c0*/  IADD3 R13, PT, PT, R13, 0x8, RZ ;  /* 0x000000080d0d7810 */ /* 0x000fc40007ffe0ff */
[----:B------:R-:W-:Y:S02]  /*04d0*/  LEA R17, R16, R17, 0x3 ;  /* 0x0000001110117211 */ /* 0x000fe400078e18ff */
[----:B------:R-:W-:Y:S01]  /*04e0*/  IADD3 R19, PT, PT, R19, -0x8, RZ ;  /* 0xfffffff813137810 */ /* 0x000fe20007ffe0ff */
[----:B--2---:R-:W-:-:S05]  /*04f0*/  FFMA R21, R25, R21, R18 ;  /* 0x0000001519157223 */ /* 0x004fca0000000012 */
[----:B------:R1:W-:Y:S01]  /*0500*/  STG.E desc[UR6][R2.64], R21 ;  /* 0x0000001502007986 */ /* 0x0003e2000c101906 */
[----:B------:R-:W-:Y:S05]  /*0510*/  @P0 BRA `(.L_x_1) ;  /* 0xfffffffc003c0947 */ /* 0x000fea000383ffff */
.L_x_0:
[----:B------:R-:W0:Y:S01]  /*0520*/  LDC.64 R6, c[0x0][0x390] ;  /* 0x0000e400ff067b82 */ /* 0x000e220000000a00 */
[----:B------:R-:W-:Y:S02]  /*0530*/  LOP3.LUT R12, R12, 0x6, RZ, 0xc0, !PT ;  /* 0x000000060c0c7812 */ /* 0x000fe400078ec0ff */
[----:B------:R-:W-:Y:S02]  /*0540*/  LOP3.LUT R8, R0, 0x1, RZ, 0xc0, !PT ;  /* 0x0000000100087812 */ /* 0x000fe400078ec0ff */
[----:B------:R-:W-:Y:S02]  /*0550*/  ISETP.GE.U32.AND P0, PT, R12, 0x3, PT ;  /* 0x000000030c00780c */ /* 0x000fe40003f06070 */
[-C--:B------:R-:W-:Y:S02]  /*0560*/  IADD3 R12, PT, PT, R10, R0.reuse, RZ ;  /* 0x000000000a0c7210 */ /* 0x080fe40007ffe0ff */
[----:B------:R-:W-:Y:S02]  /*0570*/  ISETP.NE.U32.AND P1, PT, R8, 0x1, PT ;  /* 0x000000010800780c */ /* 0x000fe40003f25070 */
[----:B------:R-:W-:-:S07]  /*0580*/  IADD3 R10, PT, PT, R15, R0, RZ ;  /* 0x000000000f0a7210 */ /* 0x000fce0007ffe0ff */
[----:B------:R-:W-:Y:S05]  /*0590*/  @!P0 BRA `(.L_x_2) ;  /* 0x00000000006c8947 */ /* 0x000fea0003800000 */
[----:B------:R-:W2:Y:S01]  /*05a0*/  LDC.64 R8, c[0x0][0x390] ;  /* 0x0000e400ff087b82 */ /* 0x000ea20000000a00 */
[----:B------:R-:W-:Y:S02]  /*05b0*/  IADD3 R16, PT, PT, R12, R13, RZ ;  /* 0x0000000d0c107210 */ /* 0x000fe40007ffe0ff */
[----:B------:R-:W-:-:S03]  /*05c0*/  IADD3 R19, PT, PT, -R13, R0, RZ ;  /* 0x000000000d137210 */ /* 0x000fc60007ffe1ff */
[----:B------:R-:W-:Y:S02]  /*05d0*/  IMAD R17, R11, R16, R10 ;  /* 0x000000100b117224 */ /* 0x000fe400078e020a */
[----:B------:R-:W3:Y:S01]  /*05e0*/  LDC.64 R14, c[0x0][0x388] ;  /* 0x0000e200ff0e7b82 */ /* 0x000ee20000000a00 */
[----:B--2---:R-:W-:-:S04]  /*05f0*/  IMAD.WIDE R8, R19, 0x4, R8 ;  /* 0x0000000413087825 */ /* 0x004fc800078e0208 */
[----:B---3--:R-:W-:Y:S02]  /*0600*/  IMAD.WIDE R14, R17, 0x4, R14 ;  /* 0x00000004110e7825 */ /* 0x008fe400078e020e */
        /* <DEDUP_REMOVED lines=10> */
[----:B------:R-:W3:Y:S04]  /*06b0*/  LDG.E R20, desc[UR6][R18.64] ;  /* 0x0000000612147981 */ /* 0x000ee8000c1e1900 */
[----:B------:R-:W3:Y:S01]  /*06c0*/  LDG.E R22, desc[UR6][R8.64+-0x8] ;  /* 0xfffff80608167981 */ /* 0x000ee2000c1e1900 */
[----:B------:R-:W-:-:S04]  /*06d0*/  IMAD.WIDE R14, R11, 0x4, R18 ;  /* 0x000000040b0e7825 */ /* 0x000fc800078e0212 */
[----:B---3--:R-:W-:-:S05]  /*06e0*/  FFMA R25, R20, R22, R23 ;  /* 0x0000001614197223 */ /* 0x008fca0000000017 */
[----:B------:R2:W-:Y:S04]  /*06f0*/  STG.E desc[UR6][R2.64], R25 ;  /* 0x0000001902007986 */ /* 0x0005e8000c101906 */
[----:B------:R-:W3:Y:S04]  /*0700*/  LDG.E R14, desc[UR6][R14.64] ;  /* 0x000000060e0e7981 */ /* 0x000ee8000c1e1900 */
[----:B-1----:R-:W3:Y:S01]  /*0710*/  LDG.E R21, desc[UR6][R8.64+-0xc] ;  /* 0xfffff40608157981 */ /* 0x002ee2000c1e1900 */
[----:B------:R-:W-:Y:S01]  /*0720*/  IADD3 R13, PT, PT, R13, 0x4, RZ ;  /* 0x000000040d0d7810 */ /* 0x000fe20007ffe0ff */
[----:B---3--:R-:W-:-:S05]  /*0730*/  FFMA R21, R14, R21, R25 ;  /* 0x000000150e157223 */ /* 0x008fca0000000019 */
[----:B------:R2:W-:Y:S02]  /*0740*/  STG.E desc[UR6][R2.64], R21 ;  /* 0x0000001502007986 */ /* 0x0005e4000c101906 */
.L_x_2:
[----:B------:R-:W-:Y:S02]  /*0750*/  @!P1 IADD3 R8, PT, PT, R12, R13, RZ ;  /* 0x0000000d0c089210 */ /* 0x000fe40007ffe0ff */
[----:B------:R-:W-:-:S03]  /*0760*/  @!P1 IADD3 R9, PT, PT, -R13, R0, RZ ;  /* 0x000000000d099210 */ /* 0x000fc60007ffe1ff */
[----:B------:R-:W-:Y:S02]  /*0770*/  @!P1 IMAD R15, R11, R8, R10 ;  /* 0x000000080b0f9224 */ /* 0x000fe400078e020a */
[----:B0-----:R-:W-:-:S04]  /*0780*/  @!P1 IMAD.WIDE R8, R9, 0x4, R6 ;  /* 0x0000000409089825 */ /* 0x001fc800078e0206 */
[----:B----4-:R-:W-:Y:S01]  /*0790*/  @!P1 IMAD.WIDE R14, R15, 0x4, R4 ;  /* 0x000000040f0e9825 */ /* 0x010fe200078e0204 */
[----:B------:R-:W3:Y:S04]  /*07a0*/  @!P1 LDG.E R17, desc[UR6][R8.64] ;  /* 0x0000000608119981 */ /* 0x000ee8000c1e1900 */
[----:B------:R-:W3:Y:S01]  /*07b0*/  @!P1 LDG.E R16, desc[UR6][R14.64] ;  /* 0x000000060e109981 */ /* 0x000ee2000c1e1900 */
[----:B------:R-:W-:Y:S01]  /*07c0*/  @!P1 IADD3 R13, PT, PT, R13, 0x2, RZ ;  /* 0x000000020d0d9810 */ /* 0x000fe20007ffe0ff */
[----:B---3--:R-:W-:Y:S01]  /*07d0*/  @!P1 FFMA R19, R16, R17, R21 ;  /* 0x0000001110139223 */ /* 0x008fe20000000015 */
[----:B------:R-:W-:-:S04]  /*07e0*/  @!P1 IMAD.WIDE R16, R11, 0x4, R14 ;  /* 0x000000040b109825 */ /* 0x000fc800078e020e */
[----:B------:R-:W-:Y:S04]  /*07f0*/  @!P1 STG.E desc[UR6][R2.64], R19 ;  /* 0x0000001302009986 */ /* 0x000fe8000c101906 */
[----:B------:R-:W2:Y:S04]  /*0800*/  @!P1 LDG.E R16, desc[UR6][R16.64] ;  /* 0x0000000610109981 */ /* 0x000ea8000c1e1900 */
[----:B-1----:R-:W2:Y:S01]  /*0810*/  @!P1 LDG.E R18, desc[UR6][R8.64+-0x4] ;  /* 0xfffffc0608129981 */ /* 0x002ea2000c1e1900 */
[----:B------:R-:W-:Y:S02]  /*0820*/  IADD3 R12, PT, PT, R12, R13, RZ ;  /* 0x0000000d0c0c7210 */ /* 0x000fe40007ffe0ff */
[----:B------:R-:W-:-:S03]  /*0830*/  IADD3 R13, PT, PT, -R13, R0, RZ ;  /* 0x000000000d0d7210 */ /* 0x000fc60007ffe1ff */
[----:B------:R-:W-:Y:S02]  /*0840*/  IMAD R11, R11, R12, R10 ;  /* 0x0000000c0b0b7224 */ /* 0x000fe400078e020a */
[----:B------:R-:W-:-:S04]  /*0850*/  IMAD.WIDE R6, R13, 0x4, R6 ;  /* 0x000000040d067825 */ /* 0x000fc800078e0206 */
[----:B------:R-:W-:-:S04]  /*0860*/  IMAD.WIDE R4, R11, 0x4, R4 ;  /* 0x000000040b047825 */ /* 0x000fc800078e0204 */
[----:B--2---:R-:W-:-:S05]  /*0870*/  @!P1 FFMA R21, R16, R18, R19 ;  /* 0x0000001210159223 */ /* 0x004fca0000000013 */
[----:B------:R-:W-:Y:S04]  /*0880*/  @!P1 STG.E desc[UR6][R2.64], R21 ;  /* 0x0000001502009986 */ /* 0x000fe8000c101906 */
[----:B------:R-:W2:Y:S04]  /*0890*/  LDG.E R4, desc[UR6][R4.64] ;  /* 0x0000000604047981 */ /* 0x000ea8000c1e1900 */
[----:B------:R-:W2:Y:S02]  /*08a0*/  LDG.E R6, desc[UR6][R6.64] ;  /* 0x0000000606067981 */ /* 0x000ea4000c1e1900 */
[----:B--2---:R-:W-:-:S05]  /*08b0*/  FFMA R9, R4, R6, R21 ;  /* 0x0000000604097223 */ /* 0x004fca0000000015 */
[----:B------:R-:W-:Y:S01]  /*08c0*/  STG.E desc[UR6][R2.64], R9 ;  /* 0x0000000902007986 */ /* 0x000fe2000c101906 */
[----:B------:R-:W-:Y:S05]  /*08d0*/  EXIT ;  /* 0x000000000000794d */ /* 0x000fea0003800000 */
.L_x_3:
[----:B------:R-:W-:-:S00]  /*08e0*/  BRA `(.L_x_3) ;  /* 0xfffffffc00fc7947 */ /* 0x000fc0000383ffff */
[----:B------:R-:W-:-:S00]  /*08f0*/  NOP ;  /* 0x0000000000007918 */ /* 0x000fc00000000000 */
        /* <DEDUP_REMOVED lines=8> */
.L_x_8:


//--------------------- .text._Z17convolutionRowGPUPfS_S_iii --------------------------
	.section	.text._Z17convolutionRowGPUPfS_S_iii,"ax",@progbits
	.align	128
        .global         _Z17convolutionRowGPUPfS_S_iii
        .type           _Z17convolutionRowGPUPfS_S_iii,@function
        .size           _Z17convolutionRowGPUPfS_S_iii,(.L_x_9 - _Z17convolutionRowGPUPfS_S_iii)
        .other          _Z17convolutionRowGPUPfS_S_iii,@"STO_CUDA_ENTRY STV_DEFAULT"
_Z17convolutionRowGPUPfS_S_iii:
.text._Z17convolutionRowGPUPfS_S_iii:
[----:B------:R-:W-:Y:S08]  /*0000*/  LDC R1, c[0x0][0x37c] ;  /* 0x0000df00ff017b82 */ /* 0x000ff00000000800 */
[----:B------:R-:W0:Y:S01]  /*0010*/  LDC R0, c[0x0][0x3a0] ;  /* 0x0000e800ff007b82 */ /* 0x000e220000000800 */
[----:B------:R-:W1:Y:S07]  /*0020*/  S2R R2, SR_TID.X ;  /* 0x0000000000027919 */ /* 0x000e6e0000002100 */
[----:B------:R-:W1:Y:S08]  /*0030*/  S2UR UR4, SR_CTAID.X ;  /* 0x00000000000479c3 */ /* 0x000e700000002500 */
[----:B------:R-:W1:Y:S01]  /*0040*/  LDC R13, c[0x0][0x360] ;  /* 0x0000d800ff0d7b82 */ /* 0x000e620000000800 */
[----:B0-----:R-:W-:Y:S01]  /*0050*/  ISETP.GE.AND P0, PT, R0, RZ, PT ;  /* 0x000000ff0000720c */ /* 0x001fe20003f06270 */
[----:B-1----:R-:W-:-:S12]  /*0060*/  IMAD R13, R13, UR4, R2 ;  /* 0x000000040d0d7c24 */ /* 0x002fd8000f8e0202 */
[----:B------:R-:W-:Y:S05]  /*0070*/  @!P0 EXIT ;  /* 0x000000000000894d */ /* 0x000fea0003800000 */
[----:B------:R-:W0:Y:S01]  /*0080*/  S2R R9, SR_TID.Y ;  /* 0x0000000000097919 */ /* 0x000e220000002200 */
[----:B------:R-:W0:Y:S01]  /*0090*/  LDCU UR4, c[0x0][0x364] ;  /* 0x00006c80ff0477ac */ /* 0x000e220008000800 */
[----:B------:R-:W1:Y:S01]  /*00a0*/  LDC.64 R6, c[0x0][0x380] ;  /* 0x0000e000ff067b82 */ /* 0x000e620000000a00 */
[C---:B------:R-:W-:Y:S01]  /*00b0*/  SHF.L.U32 R16, R0.reuse, 0x1, RZ ;  /* 0x0000000100107819 */ /* 0x040fe200000006ff */
[----:B------:R-:W0:Y:S01]  /*00c0*/  S2R R2, SR_CTAID.Y ;  /* 0x0000000000027919 */ /* 0x000e220000002600 */
[----:B------:R-:W2:Y:S01]  /*00d0*/  LDCU UR5, c[0x0][0x398] ;  /* 0x00007300ff0577ac */ /* 0x000ea20008000800 */
[----:B------:R-:W-:Y:S02]  /*00e0*/  ISETP.GE.U32.AND P2, PT, R0, 0x4, PT ;  /* 0x000000040000780c */ /* 0x000fe40003f46070 */
[----:B------:R-:W-:Y:S02]  /*00f0*/  LOP3.LUT R11, R16, 0x6, RZ, 0xc0, !PT ;  /* 0x00000006100b7812 */ /* 0x000fe400078ec0ff */
[----:B------:R-:W3:Y:S01]  /*0100*/  LDC.64 R4, c[0x0][0x388] ;  /* 0x0000e200ff047b82 */ /* 0x000ee20000000a00 */
[----:B------:R-:W-:-:S02]  /*0110*/  LOP3.LUT R12, R0, 0x1, RZ, 0xc0, !PT ;  /* 0x00000001000c7812 */ /* 0x000fc400078ec0ff */
[----:B------:R-:W-:Y:S02]  /*0120*/  ISETP.GE.U32.AND P1, PT, R11, 0x3, PT ;  /* 0x000000030b00780c */ /* 0x000fe40003f26070 */
[----:B------:R-:W-:Y:S02]  /*0130*/  ISETP.NE.U32.AND P0, PT, R12, 0x1, PT ;  /* 0x000000010c00780c */ /* 0x000fe40003f05070 */
[----:B------:R-:W-:Y:S02]  /*0140*/  IADD3 R11, PT, PT, -R0, RZ, RZ ;  /* 0x000000ff000b7210 */ /* 0x000fe40007ffe1ff */
[----:B--2---:R-:W-:Y:S01]  /*0150*/  IADD3 R8, PT, PT, R16, UR5, RZ ;  /* 0x0000000510087c10 */ /* 0x004fe2000fffe0ff */
[----:B0-----:R-:W-:Y:S01]  /*0160*/  IMAD R9, R2, UR4, R9 ;  /* 0x0000000402097c24 */ /* 0x001fe2000f8e0209 */
[----:B------:R-:W0:Y:S01]  /*0170*/  LDCU.64 UR4, c[0x0][0x358] ;  /* 0x00006b00ff0477ac */ /* 0x000e220008000a00 */
[----:B------:R-:W2:Y:S03]  /*0180*/  LDC.64 R2, c[0x0][0x390] ;  /* 0x0000e400ff027b82 */ /* 0x000ea60000000a00 */
[----:B------:R-:W-:-:S05]  /*0190*/  IADD3 R9, PT, PT, R9, R0, RZ ;  /* 0x0000000009097210 */ /* 0x000fca0007ffe0ff */
[----:B------:R-:W-:Y:S02]  /*01a0*/  IMAD R10, R9, R8, RZ ;  /* 0x00000008090a7224 */ /* 0x000fe400078e02ff */
[----:B------:R-:W-:-:S03]  /*01b0*/  HFMA2 R9, -RZ, RZ, 0, 0 ;  /* 0x00000000ff097431 */ /* 0x000fc600000001ff */
[----:B------:R-:W-:-:S05]  /*01c0*/  IADD3 R8, PT, PT, R10, R0, R13 ;  /* 0x000000000a087210 */ /* 0x000fca0007ffe00d */
[----:B-1----:R-:W-:Y:S01]  /*01d0*/  IMAD.WIDE R6, R8, 0x4, R6 ;  /* 0x0000000408067825 */ /* 0x002fe200078e0206 */
[----:B0-----:R-:W-:Y:S06]  /*01e0*/  @!P2 BRA `(.L_x_4) ;  /* 0x0000000000bca947 */ /* 0x001fec0003800000 */
[----:B------:R-:W-:Y:S02]  /*01f0*/  IADD3 R9, PT, PT, R16, 0x1, RZ ;  /* 0x0000000110097810 */ /* 0x000fe40007ffe0ff */
[----:B------:R-:W-:Y:S02]  /*0200*/  IADD3 R10, PT, PT, R13, R10, RZ ;  /* 0x0000000a0d0a7210 */ /* 0x000fe40007ffe0ff */
[----:B------:R-:W-:Y:S02]  /*0210*/  LOP3.LUT R17, R9, 0x7ffffff8, RZ, 0xc0, !PT ;  /* 0x7ffffff809117812 */ /* 0x000fe400078ec0ff */
[----:B------:R-:W-:Y:S02]  /*0220*/  MOV R9, RZ ;  /* 0x000000ff00097202 */ /* 0x000fe40000000f00 */
[----:B------:R-:W-:-:S07]  /*0230*/  IADD3 R17, PT, PT, -R17, RZ, RZ ;  /* 0x000000ff11117210 */ /* 0x000fce0007ffe1ff */
.L_x_5:
[----:B------:R-:W0:Y:S08]  /*0240*/  LDC.64 R12, c[0x0][0x388] ;  /* 0x0000e200ff0c7b82 */ /* 0x000e300000000a00 */
[----:B------:R-:W1:Y:S01]  /*0250*/  LDC.64 R14, c[0x0][0x390] ;  /* 0x0000e400ff0e7b82 */ /* 0x000e620000000a00 */
[----:B0-----:R-:W-:-:S05]  /*0260*/  IMAD.WIDE R12, R10, 0x4, R12 ;  /* 0x000000040a0c7825 */ /* 0x001fca00078e020c */
[----:B----4-:R-:W4:Y:S01]  /*0270*/  LDG.E R18, desc[UR4][R12.64] ;  /* 0x000000040c127981 */ /* 0x010f22000c1e1900 */
[----:B-1----:R-:W-:-:S05]  /*0280*/  IMAD.WIDE R14, R16, 0x4, R14 ;  /* 0x00000004100e7825 */ /* 0x002fca00078e020e */
[----:B------:R-:W4:Y:S02]  /*0290*/  LDG.E R19, desc[UR4][R14.64] ;  /* 0x000000040e137981 */ /* 0x000f24000c1e1900 */
[----:B----4-:R-:W-:-:S05]  /*02a0*/  FFMA R19, R18, R19, R9 ;  /* 0x0000001312137223 */ /* 0x010fca0000000009 */
[----:B------:R0:W-:Y:S04]  /*02b0*/  STG.E desc[UR4][R6.64], R19 ;  /* 0x0000001306007986 */ /* 0x0001e8000c101904 */
[----:B------:R-:W4:Y:S04]  /*02c0*/  LDG.E R18, desc[UR4][R12.64+0x4] ;  /* 0x000004040c127981 */ /* 0x000f28000c1e1900 */
[----:B------:R-:W4:Y:S02]  /*02d0*/  LDG.E R9, desc[UR4][R14.64+-0x4] ;  /* 0xfffffc040e097981 */ /* 0x000f24000c1e1900 */
[----:B----4-:R-:W-:-:S05]  /*02e0*/  FFMA R9, R18, R9, R19 ;  /* 0x0000000912097223 */ /* 0x010fca0000000013 */
[----:B------:R1:W-:Y:S04]  /*02f0*/  STG.E desc[UR4][R6.64], R9 ;  /* 0x0000000906007986 */ /* 0x0003e8000c101904 */
[----:B------:R-:W4:Y:S04]  /*0300*/  LDG.E R18, desc[UR4][R12.64+0x8] ;  /* 0x000008040c127981 */ /* 0x000f28000c1e1900 */
[----:B------:R-:W4:Y:S02]  /*0310*/  LDG.E R20, desc[UR4][R14.64+-0x8] ;  /* 0xfffff8040e147981 */ /* 0x000f24000c1e1900 */
[----:B----4-:R-:W-:-:S05]  /*0320*/  FFMA R21, R18, R20, R9 ;  /* 0x0000001412157223 */ /* 0x010fca0000000009 */
[----:B------:R4:W-:Y:S04]  /*0330*/  STG.E desc[UR4][R6.64], R21 ;  /* 0x0000001506007986 */ /* 0x0009e8000c101904 */
[----:B------:R-:W0:Y:S04]  /*0340*/  LDG.E R18, desc[UR4][R12.64+0xc] ;  /* 0x00000c040c127981 */ /* 0x000e28000c1e1900 */
[----:B------:R-:W0:Y:S02]  /*0350*/  LDG.E R20, desc[UR4][R14.64+-0xc] ;  /* 0xfffff4040e147981 */ /* 0x000e24000c1e1900 */
[----:B0-----:R-:W-:-:S05]  /*0360*/  FFMA R19, R18, R20, R21 ;  /* 0x0000001412137223 */ /* 0x001fca0000000015 */
[----:B------:R0:W-:Y:S04]  /*0370*/  STG.E desc[UR4][R6.64], R19 ;  /* 0x0000001306007986 */ /* 0x0001e8000c101904 */
[----:B------:R-:W1:Y:S04]  /*0380*/  LDG.E R18, desc[UR4][R12.64+0x10] ;  /* 0x000010040c127981 */ /* 0x000e68000c1e1900 */
[----:B------:R-:W1:Y:S02]  /*0390*/  LDG.E R20, desc[UR4][R14.64+-0x10] ;  /* 0xfffff0040e147981 */ /* 0x000e64000c1e1900 */
[----:B-1----:R-:W-:-:S05]  /*03a0*/  FFMA R9, R18, R20, R19 ;  /* 0x0000001412097223 */ /* 0x002fca0000000013 */
[----:B------:R1:W-:Y:S04]  /*03b0*/  STG.E desc[UR4][R6.64], R9 ;  /* 0x0000000906007986 */ /* 0x0003e8000c101904 */
[----:B------:R-:W4:Y:S04]  /*03c0*/  LDG.E R18, desc[UR4][R12.64+0x14] ;  /* 0x000014040c127981 */ /* 0x000f28000c1e1900 */
[----:B------:R-:W4:Y:S02]  /*03d0*/  LDG.E R20, desc[UR4][R14.64+-0x14] ;  /* 0xffffec040e147981 */ /* 0x000f24000c1e1900 */
[----:B----4-:R-:W-:-:S05]  /*03e0*/  FFMA R21, R18, R20, R9 ;  /* 0x0000001412157223 */ /* 0x010fca0000000009 */
[----:B------:R4:W-:Y:S04]  /*03f0*/  STG.E desc[UR4][R6.64], R21 ;  /* 0x0000001506007986 */ /* 0x0009e8000c101904 */
[----:B------:R-:W0:Y:S04]  /*0400*/  LDG.E R18, desc[UR4][R12.64+0x18] ;  /* 0x000018040c127981 */ /* 0x000e28000c1e1900 */
[----:B------:R-:W0:Y:S01]  /*0410*/  LDG.E R20, desc[UR4][R14.64+-0x18] ;  /* 0xffffe8040e147981 */ /* 0x000e22000c1e1900 */
[----:B------:R-:W-:Y:S01]  /*0420*/  IADD3 R17, PT, PT, R17, 0x8, RZ ;  /* 0x0000000811117810 */ /* 0x000fe20007ffe0ff */
[----:B0-----:R-:W-:-:S05]  /*0430*/  FFMA R19, R18, R20, R21 ;  /* 0x0000001412137223 */ /* 0x001fca0000000015 */
[----:B------:R4:W-:Y:S04]  /*0440*/  STG.E desc[UR4][R6.64], R19 ;  /* 0x0000001306007986 */ /* 0x0009e8000c101904 */
[----:B------:R-:W1:Y:S04]  /*0450*/  LDG.E R18, desc[UR4][R12.64+0x1c] ;  /* 0x00001c040c127981 */ /* 0x000e68000c1e1900 */
[----:B------:R-:W1:Y:S01]  /*0460*/  LDG.E R20, desc[UR4][R14.64+-0x1c] ;  /* 0xffffe4040e147981 */ /* 0x000e62000c1e1900 */
[----:B------:R-:W-:Y:S02]  /*0470*/  ISETP.NE.AND P2, PT, R17, RZ, PT ;  /* 0x000000ff1100720c */ /* 0x000fe40003f45270 */
[----:B------:R-:W-:-:S02]  /*0480*/  IADD3 R11, PT, PT, R11, 0x8, RZ ;  /* 0x000000080b0b7810 */ /* 0x000fc40007ffe0ff */
[----:B------:R-:W-:Y:S02]  /*0490*/  IADD3 R10, PT, PT, R10, 0x8, RZ ;  /* 0x000000080a0a7810 */ /* 0x000fe40007ffe0ff */
[----:B------:R-:W-:Y:S01]  /*04a0*/  IADD3 R16, PT, PT, R16, -0x8, RZ ;  /* 0xfffffff810107810 */ /* 0x000fe20007ffe0ff */
[----:B-1----:R-:W-:-:S05]  /*04b0*/  FFMA R9, R18, R20, R19 ;  /* 0x0000001412097223 */ /* 0x002fca0000000013 */
[----:B------:R4:W-:Y:S01]  /*04c0*/  STG.E desc[UR4][R6.64], R9 ;  /* 0x0000000906007986 */ /* 0x0009e2000c101904 */
[----:B------:R-:W-:Y:S05]  /*04d0*/  @P2 BRA `(.L_x_5) ;  /* 0xfffffffc00582947 */ /* 0x000fea000383ffff */
.L_x_4:
[----:B------:R-:W-:Y:S05]  /*04e0*/  @!P1 BRA `(.L_x_6) ;  /* 0x00000000005c9947 */ /* 0x000fea0003800000 */
[----:B------:R-:W0:Y:S01]  /*04f0*/  LDC.64 R12, c[0x0][0x388] ;  /* 0x0000e200ff0c7b82 */ /* 0x000e220000000a00 */
[----:B------:R-:W-:Y:S02]  /*0500*/  IADD3 R17, PT, PT, R8, R11, RZ ;  /* 0x0000000b08117210 */ /* 0x000fe40007ffe0ff */
[----:B----4-:R-:W-:-:S05]  /*0510*/  IADD3 R19, PT, PT, -R11, R0, RZ ;  /* 0x000000000b137210 */ /* 0x010fca0007ffe1ff */
[----:B------:R-:W1:Y:S01]  /*0520*/  LDC.64 R14, c[0x0][0x390] ;  /* 0x0000e400ff0e7b82 */ /* 0x000e620000000a00 */
[----:B0-----:R-:W-:-:S05]  /*0530*/  IMAD.WIDE R12, R17, 0x4, R12 ;  /* 0x00000004110c7825 */ /* 0x001fca00078e020c */
[----:B------:R-:W4:Y:S01]  /*0540*/  LDG.E R10, desc[UR4][R12.64] ;  /* 0x000000040c0a7981 */ /* 0x000f22000c1e1900 */
        /* <DEDUP_REMOVED lines=16> */
[----:B------:R1:W-:Y:S02]  /*0650*/  STG.E desc[UR4][R6.64], R9 ;  /* 0x0000000906007986 */ /* 0x0003e4000c101904 */
.L_x_6:
[----:B------:R-:W-:Y:S02]  /*0660*/  @!P0 IADD3 R13, PT, PT, R8, R11, RZ ;  /* 0x0000000b080d8210 */ /* 0x000fe40007ffe0ff */
[----:B------:R-:W-:-:S03]  /*0670*/  @!P0 IADD3 R15, PT, PT, -R11, R0, RZ ;  /* 0x000000000b0f8210 */ /* 0x000fc60007ffe1ff */
[----:B---3--:R-:W-:-:S04]  /*0680*/  @!P0 IMAD.WIDE R12, R13, 0x4, R4 ;  /* 0x000000040d0c8825 */ /* 0x008fc800078e0204 */
[----:B--2---:R-:W-:Y:S01]  /*0690*/  @!P0 IMAD.WIDE R14, R15, 0x4, R2 ;  /* 0x000000040f0e8825 */ /* 0x004fe200078e0202 */
[----:B------:R-:W1:Y:S04]  /*06a0*/  @!P0 LDG.E R10, desc[UR4][R12.64] ;  /* 0x000000040c0a8981 */ /* 0x000e68000c1e1900 */
[----:B------:R-:W1:Y:S01]  /*06b0*/  @!P0 LDG.E R16, desc[UR4][R14.64] ;  /* 0x000000040e108981 */ /* 0x000e62000c1e1900 */
[----:B------:R-:W-:Y:S01]  /*06c0*/  @!P0 IADD3 R11, PT, PT, R11, 0x2, RZ ;  /* 0x000000020b0b8810 */ /* 0x000fe20007ffe0ff */
[----:B-1----:R-:W-:-:S05]  /*06d0*/  @!P0 FFMA R17, R10, R16, R9 ;  /* 0x000000100a118223 */ /* 0x002fca0000000009 */
[----:B------:R-:W-:Y:S04]  /*06e0*/  @!P0 STG.E desc[UR4][R6.64], R17 ;  /* 0x0000001106008986 */ /* 0x000fe8000c101904 */
[----:B------:R-:W2:Y:S04]  /*06f0*/  @!P0 LDG.E R10, desc[UR4][R12.64+0x4] ;  /* 0x000004040c0a8981 */ /* 0x000ea8000c1e1900 */
[----:B------:R-:W2:Y:S01]  /*0700*/  @!P0 LDG.E R16, desc[UR4][R14.64+-0x4] ;  /* 0xfffffc040e108981 */ /* 0x000ea2000c1e1900 */
[----:B----4-:R-:W-:Y:S02]  /*0710*/  IADD3 R19, PT, PT, R8, R11, RZ ;  /* 0x0000000b08137210 */ /* 0x010fe40007ffe0ff */
[----:B------:R-:W-:-:S03]  /*0720*/  IADD3 R11, PT, PT, -R11, R0, RZ ;  /* 0x000000000b0b7210 */ /* 0x000fc60007ffe1ff */
        /* <DEDUP_REMOVED lines=9> */
.L_x_7:
        /* <DEDUP_REMOVED lines=12> */
.L_x_9:


//--------------------- .nv.shared.reserved.0     --------------------------
	.section	.nv.shared.reserved.0,"aw",@nobits
	.weak		__nv_reservedSMEM_offset_0_alias
	.size		__nv_reservedSMEM_offset_0_alias, 0, 64
	.other		__nv_reservedSMEM_offset_0_alias,@"STO_CUDA_RESERVED_SHARED STV_DEFAULT"
__nv_reservedSMEM_offset_0_alias:
	.zero		0
	.zero		64


//--------------------- .nv.constant0._Z20convolutionColumnGPUPfS_S_iii --------------------------
	.section	.nv.constant0._Z20convolutionColumnGPUPfS_S_iii,"a",@progbits
	.sectionflags	@""
	.align	4
.nv.constant0._Z20convolutionColumnGPUPfS_S_iii:
	.zero		932


//--------------------- .nv.constant0._Z17convolutionRowGPUPfS_S_iii --------------------------
	.section	.nv.constant0._Z17convolutionRowGPUPfS_S_iii,"a",@progbits
	.sectionflags	@""
	.align	4
.nv.constant0._Z17convolutionRowGPUPfS_S_iii:
	.zero		932


//--------------------- SYMBOLS --------------------------

	.type		.nv.reservedSmem.offset0,@object
	.size		.nv.reservedSmem.offset0,0x4
